//
// Generated by NVIDIA NVVM Compiler
//
// Compiler Build ID: CL-36424714
// Cuda compilation tools, release 13.0, V13.0.88
// Based on NVVM 20.0.0
//

.version 9.0
.target sm_100
.address_size 64

	// .globl	_Z8init_matP6__halfjj

.visible .entry _Z8init_matP6__halfjj(
	.param .u64 .ptr .align 1 _Z8init_matP6__halfjj_param_0,
	.param .u32 _Z8init_matP6__halfjj_param_1,
	.param .u32 _Z8init_matP6__halfjj_param_2
)
{
	.reg .pred 	%p<3>;
	.reg .b16 	%rs<2>;
	.reg .b32 	%r<11>;
	.reg .b64 	%rd<5>;

	ld.param.u64 	%rd2, [_Z8init_matP6__halfjj_param_0];
	ld.param.u32 	%r4, [_Z8init_matP6__halfjj_param_1];
	ld.param.u32 	%r5, [_Z8init_matP6__halfjj_param_2];
	mov.u32 	%r6, %ctaid.x;
	mov.u32 	%r7, %ntid.x;
	mov.u32 	%r8, %tid.x;
	mad.lo.s32 	%r10, %r6, %r7, %r8;
	setp.ge.u32 	%p1, %r10, %r5;
	@%p1 bra 	$L__BB0_3;
	cvta.to.global.u64 	%rd1, %rd2;
$L__BB0_2:
	mul.wide.u32 	%rd3, %r10, 2;
	add.s64 	%rd4, %rd1, %rd3;
	// begin inline asm
	cvt.rn.f16.u32 %rs1, %r10;
	// end inline asm
	st.global.u16 	[%rd4], %rs1;
	add.s32 	%r10, %r10, %r4;
	setp.lt.u32 	%p2, %r10, %r5;
	@%p2 bra 	$L__BB0_2;
$L__BB0_3:
	ret;

}
	// .globl	_Z9repeat_tcP6__halfS0_Pfi
.visible .entry _Z9repeat_tcP6__halfS0_Pfi(
	.param .u64 .ptr .align 1 _Z9repeat_tcP6__halfS0_Pfi_param_0,
	.param .u64 .ptr .align 1 _Z9repeat_tcP6__halfS0_Pfi_param_1,
	.param .u64 .ptr .align 1 _Z9repeat_tcP6__halfS0_Pfi_param_2,
	.param .u32 _Z9repeat_tcP6__halfS0_Pfi_param_3
)
{
	.reg .pred 	%p<6>;
	.reg .b32 	%r<43>;
	.reg .b32 	%f<125>;
	.reg .b64 	%rd<17>;

	ld.param.u64 	%rd2, [_Z9repeat_tcP6__halfS0_Pfi_param_0];
	ld.param.u64 	%rd3, [_Z9repeat_tcP6__halfS0_Pfi_param_1];
	ld.param.u32 	%r24, [_Z9repeat_tcP6__halfS0_Pfi_param_3];
	mov.u32 	%r25, %ctaid.x;
	mov.u32 	%r26, %ntid.x;
	mov.u32 	%r27, %tid.x;
	mad.lo.s32 	%r28, %r25, %r26, %r27;
	cvta.to.global.u64 	%rd4, %rd2;
	cvta.to.global.u64 	%rd5, %rd3;
	shl.b32 	%r29, %r28, 3;
	cvt.u64.u32 	%rd6, %r29;
	shl.b64 	%rd7, %rd6, 1;
	and.b64  	%rd8, %rd7, 8589934080;
	add.s64 	%rd9, %rd4, %rd8;
	mov.b32 	%r30, 16;
	wmma.load.a.sync.aligned.row.m16n16k16.global.f16 	{%r8, %r7, %r6, %r5, %r4, %r3, %r2, %r1}, [%rd9], %r30;
	add.s64 	%rd10, %rd5, %rd8;
	wmma.load.b.sync.aligned.row.m16n16k16.global.f16 	{%r16, %r15, %r14, %r13, %r12, %r11, %r10, %r9}, [%rd10], %r30;
	setp.lt.s32 	%p1, %r24, 1;
	mov.f32 	%f117, 0f00000000;
	mov.f32 	%f118, %f117;
	mov.f32 	%f119, %f117;
	mov.f32 	%f120, %f117;
	mov.f32 	%f121, %f117;
	mov.f32 	%f122, %f117;
	mov.f32 	%f123, %f117;
	mov.f32 	%f124, %f117;
	@%p1 bra 	$L__BB1_7;
	ld.param.u32 	%r38, [_Z9repeat_tcP6__halfS0_Pfi_param_3];
	setp.lt.u32 	%p2, %r38, 4;
	mov.f32 	%f117, 0f00000000;
	@%p2 bra 	$L__BB1_4;
	ld.param.u32 	%r39, [_Z9repeat_tcP6__halfS0_Pfi_param_3];
	and.b32  	%r31, %r39, 2147483644;
	neg.s32 	%r41, %r31;
	mov.f32 	%f117, 0f00000000;
	mov.f32 	%f118, %f117;
	mov.f32 	%f119, %f117;
	mov.f32 	%f120, %f117;
	mov.f32 	%f121, %f117;
	mov.f32 	%f122, %f117;
	mov.f32 	%f123, %f117;
	mov.f32 	%f124, %f117;
$L__BB1_3:
	wmma.mma.sync.aligned.row.row.m16n16k16.f32.f32 {%f61, %f62, %f63, %f64, %f65, %f66, %f67, %f68}, {%r8, %r7, %r6, %r5, %r4, %r3, %r2, %r1}, {%r16, %r15, %r14, %r13, %r12, %r11, %r10, %r9}, {%f124, %f123, %f122, %f121, %f120, %f119, %f118, %f117};
	wmma.mma.sync.aligned.row.row.m16n16k16.f32.f32 {%f69, %f70, %f71, %f72, %f73, %f74, %f75, %f76}, {%r8, %r7, %r6, %r5, %r4, %r3, %r2, %r1}, {%r16, %r15, %r14, %r13, %r12, %r11, %r10, %r9}, {%f61, %f62, %f63, %f64, %f65, %f66, %f67, %f68};
	wmma.mma.sync.aligned.row.row.m16n16k16.f32.f32 {%f77, %f78, %f79, %f80, %f81, %f82, %f83, %f84}, {%r8, %r7, %r6, %r5, %r4, %r3, %r2, %r1}, {%r16, %r15, %r14, %r13, %r12, %r11, %r10, %r9}, {%f69, %f70, %f71, %f72, %f73, %f74, %f75, %f76};
	wmma.mma.sync.aligned.row.row.m16n16k16.f32.f32 {%f124, %f123, %f122, %f121, %f120, %f119, %f118, %f117}, {%r8, %r7, %r6, %r5, %r4, %r3, %r2, %r1}, {%r16, %r15, %r14, %r13, %r12, %r11, %r10, %r9}, {%f77, %f78, %f79, %f80, %f81, %f82, %f83, %f84};
	add.s32 	%r41, %r41, 4;
	setp.ne.s32 	%p3, %r41, 0;
	@%p3 bra 	$L__BB1_3;
$L__BB1_4:
	ld.param.u32 	%r40, [_Z9repeat_tcP6__halfS0_Pfi_param_3];
	and.b32  	%r20, %r40, 3;
	setp.eq.s32 	%p4, %r20, 0;
	@%p4 bra 	$L__BB1_7;
	neg.s32 	%r42, %r20;
$L__BB1_6:
	.pragma "nounroll";
	wmma.mma.sync.aligned.row.row.m16n16k16.f32.f32 {%f124, %f123, %f122, %f121, %f120, %f119, %f118, %f117}, {%r8, %r7, %r6, %r5, %r4, %r3, %r2, %r1}, {%r16, %r15, %r14, %r13, %r12, %r11, %r10, %r9}, {%f124, %f123, %f122, %f121, %f120, %f119, %f118, %f117};
	add.s32 	%r42, %r42, 1;
	setp.ne.s32 	%p5, %r42, 0;
	@%p5 bra 	$L__BB1_6;
$L__BB1_7:
	ld.param.u64 	%rd16, [_Z9repeat_tcP6__halfS0_Pfi_param_2];
	mov.u32 	%r32, %ctaid.x;
	mov.u32 	%r33, %ntid.x;
	mov.u32 	%r34, %tid.x;
	mad.lo.s32 	%r35, %r32, %r33, %r34;
	shl.b32 	%r36, %r35, 3;
	cvta.to.global.u64 	%rd11, %rd16;
	cvt.u64.u32 	%rd12, %r36;
	shl.b64 	%rd13, %rd12, 2;
	and.b64  	%rd14, %rd13, 17179868160;
	add.s64 	%rd15, %rd11, %rd14;
	mov.b32 	%r37, 16;
	wmma.store.d.sync.aligned.row.m16n16k16.global.f32 	[%rd15], {%f124, %f123, %f122, %f121, %f120, %f119, %f118, %f117}, %r37;
	ret;

}


// ===== COMPILED SASS (sm_100) =====

	.target	sm_100

	.elftype	@"ET_EXEC"


//--------------------- .note.nv.tkinfo           --------------------------
	.section	.note.nv.tkinfo,"",@"SHT_NOTE"
	.sectionflags	@"SHF_NOTE_NV_TKINFO"
	.tkinfo
        /*0018*/ 	.word	0x00000002
        /*0030*/ 	.string	""
        /*0030*/ 	.string	"ptxas"
        /*0030*/ 	.string	"Cuda compilation tools, release 13.0, V13.0.88"
        /*0030*/ 	.string	"Build cuda_13.0.r13.0/compiler.36424714_0"
        /*0030*/ 	.string	"-arch sm_100 -m 64 "



//--------------------- .note.nv.cuinfo           --------------------------
	.section	.note.nv.cuinfo,"",@"SHT_NOTE"
	.sectionflags	@"SHF_NOTE_NV_CUINFO"
        /*0018*/ 	.short	0x0002
        /*001a*/ 	.short	0x0064
        /*001c*/ 	.short	0x0082
	.zero		2


//--------------------- .nv.info                  --------------------------
	.section	.nv.info,"",@"SHT_CUDA_INFO"
	.align	4


	//----- nvinfo : EIATTR_REGCOUNT
	.align		4
        /*0000*/ 	.byte	0x04, 0x2f
        /*0002*/ 	.short	(.L_1 - .L_0)
	.align		4
.L_0:
        /*0004*/ 	.word	index@(_Z8init_matP6__halfjj)
        /*0008*/ 	.word	0x0000000a


	//----- nvinfo : EIATTR_FRAME_SIZE
	.align		4
.L_1:
        /*000c*/ 	.byte	0x04, 0x11
        /*000e*/ 	.short	(.L_3 - .L_2)
	.align		4
.L_2:
        /*0010*/ 	.word	index@(_Z8init_matP6__halfjj)
        /*0014*/ 	.word	0x00000000


	//----- nvinfo : EIATTR_REGCOUNT
	.align		4
.L_3:
        /*0018*/ 	.byte	0x04, 0x2f
        /*001a*/ 	.short	(.L_5 - .L_4)
	.align		4
.L_4:
        /*001c*/ 	.word	index@(_Z9repeat_tcP6__halfS0_Pfi)
        /*0020*/ 	.word	0x00000018


	//----- nvinfo : EIATTR_FRAME_SIZE
	.align		4
.L_5:
        /*0024*/ 	.byte	0x04, 0x11
        /*0026*/ 	.short	(.L_7 - .L_6)
	.align		4
.L_6:
        /*0028*/ 	.word	index@(_Z9repeat_tcP6__halfS0_Pfi)
        /*002c*/ 	.word	0x00000000


	//----- nvinfo : EIATTR_MIN_STACK_SIZE
	.align		4
.L_7:
        /*0030*/ 	.byte	0x04, 0x12
        /*0032*/ 	.short	(.L_9 - .L_8)
	.align		4
.L_8:
        /*0034*/ 	.word	index@(_Z9repeat_tcP6__halfS0_Pfi)
        /*0038*/ 	.word	0x00000000


	//----- nvinfo : EIATTR_MIN_STACK_SIZE
	.align		4
.L_9:
        /*003c*/ 	.byte	0x04, 0x12
        /*003e*/ 	.short	(.L_11 - .L_10)
	.align		4
.L_10:
        /*0040*/ 	.word	index@(_Z8init_matP6__halfjj)
        /*0044*/ 	.word	0x00000000
.L_11:


//--------------------- .nv.compat                --------------------------
	.section	.nv.compat,"",@"SHT_CUDA_COMPAT_INFO"
	.align	4
        /*0000*/ 	.byte	0x02, 0x09, 0x00, 0x00, 0x02, 0x02, 0x01, 0x00, 0x02, 0x05, 0x05, 0x00, 0x03, 0x07, 0x01, 0x01
        /*0010*/ 	.byte	0x02, 0x03, 0x00, 0x00, 0x02, 0x06, 0x01, 0x00, 0x04, 0x0b, 0x08, 0x00, 0x09, 0x00, 0x00, 0x00
        /*0020*/ 	.byte	0x00, 0x00, 0x00, 0x00


//--------------------- .nv.info._Z9repeat_tcP6__halfS0_Pfi --------------------------
	.section	.nv.info._Z9repeat_tcP6__halfS0_Pfi,"",@"SHT_CUDA_INFO"
	.sectionflags	@""
	.align	4


	//----- nvinfo : EIATTR_CUDA_API_VERSION
	.align		4
        /*0000*/ 	.byte	0x04, 0x37
        /*0002*/ 	.short	(.L_13 - .L_12)
.L_12:
        /*0004*/ 	.word	0x00000082


	//----- nvinfo : EIATTR_KPARAM_INFO
	.align		4
.L_13:
        /*0008*/ 	.byte	0x04, 0x17
        /*000a*/ 	.short	(.L_15 - .L_14)
.L_14:
        /*000c*/ 	.word	0x00000000
        /*0010*/ 	.short	0x0003
        /*0012*/ 	.short	0x0018
        /*0014*/ 	.byte	0x00, 0xf0, 0x11, 0x00


	//----- nvinfo : EIATTR_KPARAM_INFO
	.align		4
.L_15:
        /*0018*/ 	.byte	0x04, 0x17
        /*001a*/ 	.short	(.L_17 - .L_16)
.L_16:
        /*001c*/ 	.word	0x00000000
        /*0020*/ 	.short	0x0002
        /*0022*/ 	.short	0x0010
        /*0024*/ 	.byte	0x00, 0xf5, 0x21, 0x00


	//----- nvinfo : EIATTR_KPARAM_INFO
	.align		4
.L_17:
        /*0028*/ 	.byte	0x04, 0x17
        /*002a*/ 	.short	(.L_19 - .L_18)
.L_18:
        /*002c*/ 	.word	0x00000000
        /*0030*/ 	.short	0x0001
        /*0032*/ 	.short	0x0008
        /*0034*/ 	.byte	0x00, 0xf5, 0x21, 0x00


	//----- nvinfo : EIATTR_KPARAM_INFO
	.align		4
.L_19:
        /*0038*/ 	.byte	0x04, 0x17
        /*003a*/ 	.short	(.L_21 - .L_20)
.L_20:
        /*003c*/ 	.word	0x00000000
        /*0040*/ 	.short	0x0000
        /*0042*/ 	.short	0x0000
        /*0044*/ 	.byte	0x00, 0xf5, 0x21, 0x00


	//----- nvinfo : EIATTR_SPARSE_MMA_MASK
	.align		4
.L_21:
        /*0048*/ 	.byte	0x03, 0x50
        /*004a*/ 	.short	0x0000


	//----- nvinfo : EIATTR_WMMA_USED
	.align		4
        /*004c*/ 	.byte	0x01, 0x2b
	.zero		2


	//----- nvinfo : EIATTR_MAXREG_COUNT
	.align		4
        /*0050*/ 	.byte	0x03, 0x1b
        /*0052*/ 	.short	0x00ff


	//----- nvinfo : EIATTR_MERCURY_ISA_VERSION
	.align		4
        /*0054*/ 	.byte	0x03, 0x5f
        /*0056*/ 	.short	0x0101


	//----- nvinfo : EIATTR_VRC_CTA_INIT_COUNT
	.align		4
        /*0058*/ 	.byte	0x02, 0x4a
	.zero		1
	.zero		1


	//----- nvinfo : EIATTR_EXIT_INSTR_OFFSETS
	.align		4
        /*005c*/ 	.byte	0x04, 0x1c
        /*005e*/ 	.short	(.L_23 - .L_22)


	//   ....[0]....
.L_22:
        /*0060*/ 	.word	0x000009c0


	//----- nvinfo : EIATTR_CBANK_PARAM_SIZE
	.align		4
.L_23:
        /*0064*/ 	.byte	0x03, 0x19
        /*0066*/ 	.short	0x001c


	//----- nvinfo : EIATTR_PARAM_CBANK
	.align		4
        /*0068*/ 	.byte	0x04, 0x0a
        /*006a*/ 	.short	(.L_25 - .L_24)
	.align		4
.L_24:
        /*006c*/ 	.word	index@(.nv.constant0._Z9repeat_tcP6__halfS0_Pfi)
        /*0070*/ 	.short	0x0380
        /*0072*/ 	.short	0x001c


	//----- nvinfo : EIATTR_SW_WAR
	.align		4
.L_25:
        /*0074*/ 	.byte	0x04, 0x36
        /*0076*/ 	.short	(.L_27 - .L_26)
.L_26:
        /*0078*/ 	.word	0x00000008
.L_27:


//--------------------- .nv.info._Z8init_matP6__halfjj --------------------------
	.section	.nv.info._Z8init_matP6__halfjj,"",@"SHT_CUDA_INFO"
	.sectionflags	@""
	.align	4


	//----- nvinfo : EIATTR_CUDA_API_VERSION
	.align		4
        /*0000*/ 	.byte	0x04, 0x37
        /*0002*/ 	.short	(.L_29 - .L_28)
.L_28:
        /*0004*/ 	.word	0x00000082


	//----- nvinfo : EIATTR_KPARAM_INFO
	.align		4
.L_29:
        /*0008*/ 	.byte	0x04, 0x17
        /*000a*/ 	.short	(.L_31 - .L_30)
.L_30:
        /*000c*/ 	.word	0x00000000
        /*0010*/ 	.short	0x0002
        /*0012*/ 	.short	0x000c
        /*0014*/ 	.byte	0x00, 0xf0, 0x11, 0x00


	//----- nvinfo : EIATTR_KPARAM_INFO
	.align		4
.L_31:
        /*0018*/ 	.byte	0x04, 0x17
        /*001a*/ 	.short	(.L_33 - .L_32)
.L_32:
        /*001c*/ 	.word	0x00000000
        /*0020*/ 	.short	0x0001
        /*0022*/ 	.short	0x0008
        /*0024*/ 	.byte	0x00, 0xf0, 0x11, 0x00


	//----- nvinfo : EIATTR_KPARAM_INFO
	.align		4
.L_33:
        /*0028*/ 	.byte	0x04, 0x17
        /*002a*/ 	.short	(.L_35 - .L_34)
.L_34:
        /*002c*/ 	.word	0x00000000
        /*0030*/ 	.short	0x0000
        /*0032*/ 	.short	0x0000
        /*0034*/ 	.byte	0x00, 0xf5, 0x21, 0x00


	//----- nvinfo : EIATTR_SPARSE_MMA_MASK
	.align		4
.L_35:
        /*0038*/ 	.byte	0x03, 0x50
        /*003a*/ 	.short	0x0000


	//----- nvinfo : EIATTR_MAXREG_COUNT
	.align		4
        /*003c*/ 	.byte	0x03, 0x1b
        /*003e*/ 	.short	0x00ff


	//----- nvinfo : EIATTR_MERCURY_ISA_VERSION
	.align		4
        /*0040*/ 	.byte	0x03, 0x5f
        /*0042*/ 	.short	0x0101


	//----- nvinfo : EIATTR_VRC_CTA_INIT_COUNT
	.align		4
        /*0044*/ 	.byte	0x02, 0x4a
	.zero		1
	.zero		1


	//----- nvinfo : EIATTR_EXIT_INSTR_OFFSETS
	.align		4
        /*0048*/ 	.byte	0x04, 0x1c
        /*004a*/ 	.short	(.L_37 - .L_36)


	//   ....[0]....
.L_36:
        /*004c*/ 	.word	0x00000070


	//   ....[1]....
        /*0050*/ 	.word	0x00000110


	//----- nvinfo : EIATTR_CRS_STACK_SIZE
	.align		4
.L_37:
        /*0054*/ 	.byte	0x04, 0x1e
        /*0056*/ 	.short	(.L_39 - .L_38)
.L_38:
        /*0058*/ 	.word	0x00000000


	//----- nvinfo : EIATTR_CBANK_PARAM_SIZE
	.align		4
.L_39:
        /*005c*/ 	.byte	0x03, 0x19
        /*005e*/ 	.short	0x0010


	//----- nvinfo : EIATTR_PARAM_CBANK
	.align		4
        /*0060*/ 	.byte	0x04, 0x0a
        /*0062*/ 	.short	(.L_41 - .L_40)
	.align		4
.L_40:
        /*0064*/ 	.word	index@(.nv.constant0._Z8init_matP6__halfjj)
        /*0068*/ 	.short	0x0380
        /*006a*/ 	.short	0x0010


	//----- nvinfo : EIATTR_SW_WAR
	.align		4
.L_41:
        /*006c*/ 	.byte	0x04, 0x36
        /*006e*/ 	.short	(.L_43 - .L_42)
.L_42:
        /*0070*/ 	.word	0x00000008
.L_43:


//--------------------- .nv.callgraph             --------------------------
	.section	.nv.callgraph,"",@"SHT_CUDA_CALLGRAPH"
	.align	4
	.sectionentsize	8
	.align		4
        /*0000*/ 	.word	0x00000000
	.align		4
        /*0004*/ 	.word	0xffffffff
	.align		4
        /*0008*/ 	.word	0x00000000
	.align		4
        /*000c*/ 	.word	0xfffffffe
	.align		4
        /*0010*/ 	.word	0x00000000
	.align		4
        /*0014*/ 	.word	0xfffffffd
	.align		4
        /*0018*/ 	.word	0x00000000
	.align		4
        /*001c*/ 	.word	0xfffffffc


//--------------------- .text._Z9repeat_tcP6__halfS0_Pfi --------------------------
	.section	.text._Z9repeat_tcP6__halfS0_Pfi,"ax",@progbits
	.align	128
        .global         _Z9repeat_tcP6__halfS0_Pfi
        .type           _Z9repeat_tcP6__halfS0_Pfi,@function
        .size           _Z9repeat_tcP6__halfS0_Pfi,(.L_x_10 - _Z9repeat_tcP6__halfS0_Pfi)
        .other          _Z9repeat_tcP6__halfS0_Pfi,@"STO_CUDA_ENTRY STV_DEFAULT"
_Z9repeat_tcP6__halfS0_Pfi:
.text._Z9repeat_tcP6__halfS0_Pfi:
[----:B------:R-:W-:Y:S01]  /*0000*/  LDC R1, c[0x0][0x37c] ;  /* 0x0000df00ff017b82 */ /* 0x000fe20000000800 */
[----:B------:R-:W0:Y:S07]  /*0010*/  S2R R0, SR_TID.X ;  /* 0x0000000000007919 */ /* 0x000e2e0000002100 */
[----:B------:R-:W0:Y:S01]  /*0020*/  S2UR UR8, SR_CTAID.X ;  /* 0x00000000000879c3 */ /* 0x000e220000002500 */
[----:B------:R-:W1:Y:S01]  /*0030*/  LDCU.128 UR12, c[0x0][0x380] ;  /* 0x00007000ff0c77ac */ /* 0x000e620008000c00 */
[----:B------:R-:W-:Y:S01]  /*0040*/  IMAD.MOV.U32 R7, RZ, RZ, RZ ;  /* 0x000000ffff077224 */ /* 0x000fe200078e00ff */
[----:B------:R-:W2:Y:S01]  /*0050*/  S2R R4, SR_LANEID ;  /* 0x0000000000047919 */ /* 0x000ea20000000000 */
[----:B------:R-:W3:Y:S04]  /*0060*/  LDCU.64 UR6, c[0x0][0x358] ;  /* 0x00006b00ff0677ac */ /* 0x000ee80008000a00 */
[----:B------:R-:W0:Y:S01]  /*0070*/  LDC R3, c[0x0][0x360] ;  /* 0x0000d800ff037b82 */ /* 0x000e220000000800 */
[----:B------:R-:W4:Y:S01]  /*0080*/  LDCU UR5, c[0x0][0x398] ;  /* 0x00007300ff0577ac */ /* 0x000f220008000800 */
[----:B0-----:R-:W-:Y:S01]  /*0090*/  IMAD R2, R3, UR8, R0 ;  /* 0x0000000803027c24 */ /* 0x001fe2000f8e0200 */
[----:B--2---:R-:W-:-:S03]  /*00a0*/  LOP3.LUT R6, R4, 0x3, RZ, 0xc0, !PT ;  /* 0x0000000304067812 */ /* 0x004fc600078ec0ff */
[----:B------:R-:W-:Y:S01]  /*00b0*/  IMAD.SHL.U32 R2, R2, 0x8, RZ ;  /* 0x0000000802027824 */ /* 0x000fe200078e00ff */
[----:B------:R-:W-:-:S03]  /*00c0*/  SHF.R.U32.HI R3, RZ, 0x2, R4 ;  /* 0x00000002ff037819 */ /* 0x000fc60000011604 */
[----:B------:R-:W-:Y:S01]  /*00d0*/  IMAD.SHL.U32 R5, R2, 0x2, RZ ;  /* 0x0000000202057824 */ /* 0x000fe200078e00ff */
[----:B------:R-:W-:Y:S01]  /*00e0*/  SHF.R.U32.HI R2, RZ, 0x1f, R2 ;  /* 0x0000001fff027819 */ /* 0x000fe20000011602 */
[----:B------:R-:W-:-:S03]  /*00f0*/  IMAD.WIDE.U32 R6, R3, 0x8, R6 ;  /* 0x0000000803067825 */ /* 0x000fc600078e0006 */
[----:B------:R-:W-:Y:S02]  /*0100*/  LOP3.LUT R21, R5, 0xfffffe00, RZ, 0xc0, !PT ;  /* 0xfffffe0005157812 */ /* 0x000fe400078ec0ff */
[----:B------:R-:W-:Y:S02]  /*0110*/  LOP3.LUT R11, R2, 0x1, RZ, 0xc0, !PT ;  /* 0x00000001020b7812 */ /* 0x000fe400078ec0ff */
[----:B-1----:R-:W-:-:S04]  /*0120*/  IADD3 R9, P0, PT, R21, UR14, RZ ;  /* 0x0000000e15097c10 */ /* 0x002fc8000ff1e0ff */
[----:B------:R-:W-:Y:S02]  /*0130*/  IADD3.X R3, PT, PT, R11, UR15, RZ, P0, !PT ;  /* 0x0000000f0b037c10 */ /* 0x000fe400087fe4ff */
[----:B------:R-:W-:-:S04]  /*0140*/  LEA R8, P0, R6, R9, 0x2 ;  /* 0x0000000906087211 */ /* 0x000fc800078010ff */
[----:B------:R-:W-:-:S05]  /*0150*/  LEA.HI.X R9, R6, R3, R7, 0x2, P0 ;  /* 0x0000000306097211 */ /* 0x000fca00000f1407 */
[----:B---3--:R-:W2:Y:S04]  /*0160*/  LDG.E R2, desc[UR6][R8.64] ;  /* 0x0000000608027981 */ /* 0x008ea8000c1e1900 */
[----:B------:R-:W3:Y:S04]  /*0170*/  LDG.E R3, desc[UR6][R8.64+0x100] ;  /* 0x0001000608037981 */ /* 0x000ee8000c1e1900 */
[----:B------:R-:W5:Y:S04]  /*0180*/  LDG.E R4, desc[UR6][R8.64+0x10] ;  /* 0x0000100608047981 */ /* 0x000f68000c1e1900 */
[----:B------:R-:W5:Y:S01]  /*0190*/  LDG.E R5, desc[UR6][R8.64+0x110] ;  /* 0x0001100608057981 */ /* 0x000f62000c1e1900 */
[----:B----4-:R-:W-:Y:S01]  /*01a0*/  UISETP.GE.AND UP0, UPT, UR5, 0x1, UPT ;  /* 0x000000010500788c */ /* 0x010fe2000bf06270 */
[----:B------:R-:W-:-:S02]  /*01b0*/  IADD3 R21, P0, PT, R21, UR12, RZ ;  /* 0x0000000c15157c10 */ /* 0x000fc4000ff1e0ff */
[----:B------:R-:W-:Y:S02]  /*01c0*/  CS2R R14, SRZ ;  /* 0x00000000000e7805 */ /* 0x000fe4000001ff00 */
[----:B------:R-:W-:Y:S02]  /*01d0*/  CS2R R12, SRZ ;  /* 0x00000000000c7805 */ /* 0x000fe4000001ff00 */
[----:B------:R-:W-:Y:S02]  /*01e0*/  CS2R R18, SRZ ;  /* 0x0000000000127805 */ /* 0x000fe4000001ff00 */
[----:B------:R-:W-:Y:S02]  /*01f0*/  IADD3.X R11, PT, PT, R11, UR13, RZ, P0, !PT ;  /* 0x0000000d0b0b7c10 */ /* 0x000fe400087fe4ff */
[----:B------:R-:W-:Y:S02]  /*0200*/  CS2R R16, SRZ ;  /* 0x0000000000107805 */ /* 0x000fe4000001ff00 */
[----:B------:R-:W-:-:S04]  /*0210*/  LEA R20, P0, R6, R21, 0x2 ;  /* 0x0000001506147211 */ /* 0x000fc800078010ff */
[----:B------:R-:W-:Y:S01]  /*0220*/  LEA.HI.X R21, R6, R11, R7, 0x2, P0 ;  /* 0x0000000b06157211 */ /* 0x000fe200000f1407 */
[----:B--2---:R-:W0:Y:S04]  /*0230*/  MOVM.16.MT88 R2, R2 ;  /* 0x000000000202723a */ /* 0x004e280000000000 */
[----:B---3--:R-:W1:Y:S04]  /*0240*/  MOVM.16.MT88 R3, R3 ;  /* 0x000000000303723a */ /* 0x008e680000000000 */
[----:B-----5:R-:W2:Y:S04]  /*0250*/  MOVM.16.MT88 R4, R4 ;  /* 0x000000000404723a */ /* 0x020ea80000000000 */
[----:B------:R-:W3:Y:S01]  /*0260*/  MOVM.16.MT88 R5, R5 ;  /* 0x000000000505723a */ /* 0x000ee20000000000 */
[----:B------:R-:W-:Y:S05]  /*0270*/  BRA.U !UP0, `(.L_x_0) ;  /* 0x0000000508907547 */ /* 0x000fea000b800000 */
[----:B------:R4:W5:Y:S04]  /*0280*/  LDG.E R8, desc[UR6][R20.64] ;  /* 0x0000000614087981 */ /* 0x000968000c1e1900 */
[----:B------:R4:W5:Y:S04]  /*0290*/  LDG.E R9, desc[UR6][R20.64+0x100] ;  /* 0x0001000614097981 */ /* 0x000968000c1e1900 */
[----:B------:R4:W5:Y:S04]  /*02a0*/  LDG.E R10, desc[UR6][R20.64+0x10] ;  /* 0x00001006140a7981 */ /* 0x000968000c1e1900 */
[----:B------:R4:W5:Y:S01]  /*02b0*/  LDG.E R11, desc[UR6][R20.64+0x110] ;  /* 0x00011006140b7981 */ /* 0x000962000c1e1900 */
[----:B------:R-:W-:Y:S01]  /*02c0*/  UISETP.GE.U32.AND UP0, UPT, UR5, 0x4, UPT ;  /* 0x000000040500788c */ /* 0x000fe2000bf06070 */
[----:B------:R-:W-:-:S08]  /*02d0*/  IMAD.MOV.U32 R15, RZ, RZ, RZ ;  /* 0x000000ffff0f7224 */ /* 0x000fd000078e00ff */
[----:B----4-:R-:W-:Y:S05]  /*02e0*/  BRA.U !UP0, `(.L_x_1) ;  /* 0x0000000508547547 */ /* 0x010fea000b800000 */
[----:B------:R-:W-:Y:S01]  /*02f0*/  ULOP3.LUT UR4, UR5, 0x7ffffffc, URZ, 0xc0, !UPT ;  /* 0x7ffffffc05047892 */ /* 0x000fe2000f8ec0ff */
[----:B------:R-:W-:Y:S02]  /*0300*/  CS2R R14, SRZ ;  /* 0x00000000000e7805 */ /* 0x000fe4000001ff00 */
[----:B------:R-:W-:Y:S02]  /*0310*/  CS2R R12, SRZ ;  /* 0x00000000000c7805 */ /* 0x000fe4000001ff00 */
[----:B------:R-:W-:Y:S01]  /*0320*/  CS2R R18, SRZ ;  /* 0x0000000000127805 */ /* 0x000fe2000001ff00 */
[----:B------:R-:W-:Y:S01]  /*0330*/  UIADD3 UR4, UPT, UPT, -UR4, URZ, URZ ;  /* 0x000000ff04047290 */ /* 0x000fe2000fffe1ff */
[----:B------:R-:W-:-:S03]  /*0340*/  CS2R R16, SRZ ;  /* 0x0000000000107805 */ /* 0x000fc6000001ff00 */
[----:B------:R-:W-:-:S09]  /*0350*/  UISETP.GE.AND UP0, UPT, UR4, URZ, UPT ;  /* 0x000000ff0400728c */ /* 0x000fd2000bf06270 */
[----:B------:R-:W-:Y:S05]  /*0360*/  BRA.U UP0, `(.L_x_2) ;  /* 0x0000000500047547 */ /* 0x000fea000b800000 */
[----:B------:R-:W-:Y:S02]  /*0370*/  UIADD3 UR9, UPT, UPT, -UR4, URZ, URZ ;  /* 0x000000ff04097290 */ /* 0x000fe4000fffe1ff */
[----:B------:R-:W-:Y:S02]  /*0380*/  UPLOP3.LUT UP0, UPT, UPT, UPT, UPT, 0x80, 0x8 ;  /* 0x000000000008789c */ /* 0x000fe40003f0f070 */
[----:B------:R-:W-:-:S09]  /*0390*/  UISETP.GT.AND UP1, UPT, UR9, 0xc, UPT ;  /* 0x0000000c0900788c */ /* 0x000fd2000bf24270 */
[----:B------:R-:W-:Y:S05]  /*03a0*/  BRA.U !UP1, `(.L_x_3) ;  /* 0x0000000109947547 */ /* 0x000fea000b800000 */
[----:B------:R-:W-:-:S11]  /*03b0*/  UPLOP3.LUT UP0, UPT, UPT, UPT, UPT, 0x40, 0x4 ;  /* 0x000000000004789c */ /* 0x000fd60003f0e870 */
.L_x_4:
[----:B01---5:R-:W-:Y:S01]  /*03c0*/  HMMA.16816.F32 R16, R8, R2, R16 ;  /* 0x000000020810723c */ /* 0x023fe20000001810 */
[----:B------:R-:W-:-:S04]  /*03d0*/  UIADD3 UR4, UPT, UPT, UR4, 0x10, URZ ;  /* 0x0000001004047890 */ /* 0x000fc8000fffe0ff */
[----:B------:R-:W-:-:S03]  /*03e0*/  UISETP.GE.AND UP1, UPT, UR4, -0xc, UPT ;  /* 0xfffffff40400788c */ /* 0x000fc6000bf26270 */
[----:B--23--:R-:W-:-:S12]  /*03f0*/  HMMA.16816.F32 R12, R8, R4, R12 ;  /* 0x00000004080c723c */ /* 0x00cfd8000000180c */
[C---:B------:R-:W-:Y:S08]  /*0400*/  HMMA.16816.F32 R16, R8.reuse, R2, R16 ;  /* 0x000000020810723c */ /* 0x040ff00000001810 */
[----:B------:R-:W-:-:S12]  /*0410*/  HMMA.16816.F32 R12, R8, R4, R12 ;  /* 0x00000004080c723c */ /* 0x000fd8000000180c */
        /* <DEDUP_REMOVED lines=27> */
[----:B------:R-:W-:Y:S01]  /*05d0*/  HMMA.16816.F32 R12, R8, R4, R12 ;  /* 0x00000004080c723c */ /* 0x000fe2000000180c */
[----:B------:R-:W-:-:S04]  /*05e0*/  NOP ;  /* 0x0000000000007918 */ /* 0x000fc80000000000 */
[----:B------:R-:W-:-:S15]  /*05f0*/  BRA.U !UP1, `(.L_x_4) ;  /* 0xfffffffd09707547 */ /* 0x000fde000b83ffff */
.L_x_3:
[----:B------:R-:W-:-:S04]  /*0600*/  UIADD3 UR9, UPT, UPT, -UR4, URZ, URZ ;  /* 0x000000ff04097290 */ /* 0x000fc8000fffe1ff */
[----:B------:R-:W-:-:S09]  /*0610*/  UISETP.GT.AND UP1, UPT, UR9, 0x4, UPT ;  /* 0x000000040900788c */ /* 0x000fd2000bf24270 */
[----:B------:R-:W-:Y:S05]  /*0620*/  BRA.U !UP1, `(.L_x_5) ;  /* 0x00000001094c7547 */ /* 0x000fea000b800000 */
[----:B01---5:R-:W-:Y:S01]  /*0630*/  HMMA.16816.F32 R16, R8, R2, R16 ;  /* 0x000000020810723c */ /* 0x023fe20000001810 */
[----:B------:R-:W-:Y:S02]  /*0640*/  UIADD3 UR4, UPT, UPT, UR4, 0x8, URZ ;  /* 0x0000000804047890 */ /* 0x000fe4000fffe0ff */
[----:B------:R-:W-:-:S05]  /*0650*/  UPLOP3.LUT UP0, UPT, UPT, UPT, UPT, 0x40, 0x4 ;  /* 0x000000000004789c */ /* 0x000fca0003f0e870 */
        /* <DEDUP_REMOVED lines=14> */
[----:B------:R-:W-:-:S15]  /*0740*/  HMMA.16816.F32 R12, R8, R4, R12 ;  /* 0x00000004080c723c */ /* 0x000fde000000180c */
[----:B------:R-:W-:-:S05]  /*0750*/  NOP ;  /* 0x0000000000007918 */ /* 0x000fca0000000000 */
.L_x_5:
[----:B------:R-:W-:-:S09]  /*0760*/  UISETP.NE.OR UP0, UPT, UR4, URZ, UP0 ;  /* 0x000000ff0400728c */ /* 0x000fd20008705670 */
[----:B------:R-:W-:Y:S05]  /*0770*/  BRA.U !UP0, `(.L_x_1) ;  /* 0x0000000108307547 */ /* 0x000fea000b800000 */
.L_x_2:
[----:B01---5:R-:W-:Y:S01]  /*0780*/  HMMA.16816.F32 R16, R8, R2, R16 ;  /* 0x000000020810723c */ /* 0x023fe20000001810 */
[----:B------:R-:W-:-:S04]  /*0790*/  UIADD3 UR4, UPT, UPT, UR4, 0x4, URZ ;  /* 0x0000000404047890 */ /* 0x000fc8000fffe0ff */
[----:B------:R-:W-:-:S03]  /*07a0*/  UISETP.NE.AND UP0, UPT, UR4, URZ, UPT ;  /* 0x000000ff0400728c */ /* 0x000fc6000bf05270 */
[----:B--23--:R-:W-:-:S12]  /*07b0*/  HMMA.16816.F32 R12, R8, R4, R12 ;  /* 0x00000004080c723c */ /* 0x00cfd8000000180c */
[C---:B------:R-:W-:Y:S08]  /*07c0*/  HMMA.16816.F32 R16, R8.reuse, R2, R16 ;  /* 0x000000020810723c */ /* 0x040ff00000001810 */
[----:B------:R-:W-:-:S12]  /*07d0*/  HMMA.16816.F32 R12, R8, R4, R12 ;  /* 0x00000004080c723c */ /* 0x000fd8000000180c */
[C---:B------:R-:W-:Y:S08]  /*07e0*/  HMMA.16816.F32 R16, R8.reuse, R2, R16 ;  /* 0x000000020810723c */ /* 0x040ff00000001810 */
[----:B------:R-:W-:-:S12]  /*07f0*/  HMMA.16816.F32 R12, R8, R4, R12 ;  /* 0x00000004080c723c */ /* 0x000fd8000000180c */
[C---:B------:R-:W-:Y:S08]  /*0800*/  HMMA.16816.F32 R16, R8.reuse, R2, R16 ;  /* 0x000000020810723c */ /* 0x040ff00000001810 */
[----:B------:R-:W-:Y:S01]  /*0810*/  HMMA.16816.F32 R12, R8, R4, R12 ;  /* 0x00000004080c723c */ /* 0x000fe2000000180c */
[----:B------:R-:W-:-:S04]  /*0820*/  NOP ;  /* 0x0000000000007918 */ /* 0x000fc80000000000 */
[----:B------:R-:W-:-:S15]  /*0830*/  BRA.U UP0, `(.L_x_2) ;  /* 0xfffffffd00d07547 */ /* 0x000fde000b83ffff */
.L_x_1:
[----:B------:R-:W-:-:S09]  /*0840*/  ULOP3.LUT UP0, UR4, UR5, 0x3, URZ, 0xc0, !UPT ;  /* 0x0000000305047892 */ /* 0x000fd2000f80c0ff */
[----:B------:R-:W-:Y:S05]  /*0850*/  BRA.U !UP0, `(.L_x_0) ;  /* 0x0000000108187547 */ /* 0x000fea000b800000 */
[----:B------:R-:W-:-:S12]  /*0860*/  UIADD3 UR4, UPT, UPT, -UR4, URZ, URZ ;  /* 0x000000ff04047290 */ /* 0x000fd8000fffe1ff */
.L_x_6:
[----:B01---5:R-:W-:Y:S01]  /*0870*/  HMMA.16816.F32 R16, R8, R2, R16 ;  /* 0x000000020810723c */ /* 0x023fe20000001810 */
[----:B------:R-:W-:-:S04]  /*0880*/  UIADD3 UR4, UPT, UPT, UR4, 0x1, URZ ;  /* 0x0000000104047890 */ /* 0x000fc8000fffe0ff */
[----:B------:R-:W-:-:S03]  /*0890*/  UISETP.NE.AND UP0, UPT, UR4, URZ, UPT ;  /* 0x000000ff0400728c */ /* 0x000fc6000bf05270 */
[----:B--23--:R-:W-:Y:S06]  /*08a0*/  HMMA.16816.F32 R12, R8, R4, R12 ;  /* 0x00000004080c723c */ /* 0x00cfec000000180c */
[----:B------:R-:W-:-:S14]  /*08b0*/  BRA.U UP0, `(.L_x_6) ;  /* 0xfffffffd00ec7547 */ /* 0x000fdc000b83ffff */
.L_x_0:
[----:B-1----:R-:W1:Y:S01]  /*08c0*/  LDC R3, c[0x0][0x360] ;  /* 0x0000d800ff037b82 */ /* 0x002e620000000800 */
[----:B------:R-:W4:Y:S01]  /*08d0*/  LDCU.64 UR4, c[0x0][0x390] ;  /* 0x00007200ff0477ac */ /* 0x000f220008000a00 */
[----:B-1----:R-:W-:-:S04]  /*08e0*/  IMAD R0, R3, UR8, R0 ;  /* 0x0000000803007c24 */ /* 0x002fc8000f8e0200 */
[----:B------:R-:W-:-:S04]  /*08f0*/  IMAD.SHL.U32 R0, R0, 0x8, RZ ;  /* 0x0000000800007824 */ /* 0x000fc800078e00ff */
[----:B0-----:R-:W-:Y:S01]  /*0900*/  IMAD.SHL.U32 R2, R0, 0x4, RZ ;  /* 0x0000000400027824 */ /* 0x001fe200078e00ff */
[----:B------:R-:W-:-:S04]  /*0910*/  SHF.R.U32.HI R0, RZ, 0x1e, R0 ;  /* 0x0000001eff007819 */ /* 0x000fc80000011600 */
[----:B------:R-:W-:Y:S02]  /*0920*/  LOP3.LUT R2, R2, 0xfffffc00, RZ, 0xc0, !PT ;  /* 0xfffffc0002027812 */ /* 0x000fe400078ec0ff */
[----:B------:R-:W-:Y:S02]  /*0930*/  LOP3.LUT R0, R0, 0x3, RZ, 0xc0, !PT ;  /* 0x0000000300007812 */ /* 0x000fe400078ec0ff */
[----:B----4-:R-:W-:-:S04]  /*0940*/  IADD3 R3, P0, PT, R2, UR4, RZ ;  /* 0x0000000402037c10 */ /* 0x010fc8000ff1e0ff */
[----:B---3--:R-:W-:Y:S02]  /*0950*/  IADD3.X R5, PT, PT, R0, UR5, RZ, P0, !PT ;  /* 0x0000000500057c10 */ /* 0x008fe400087fe4ff */
[----:B------:R-:W-:-:S04]  /*0960*/  LEA R2, P0, R6, R3, 0x3 ;  /* 0x0000000306027211 */ /* 0x000fc800078018ff */
[----:B------:R-:W-:-:S05]  /*0970*/  LEA.HI.X R3, R6, R5, R7, 0x3, P0 ;  /* 0x0000000506037211 */ /* 0x000fca00000f1c07 */
[----:B------:R-:W-:Y:S04]  /*0980*/  STG.E.64 desc[UR6][R2.64], R16 ;  /* 0x0000001002007986 */ /* 0x000fe8000c101b06 */
[----:B------:R-:W-:Y:S04]  /*0990*/  STG.E.64 desc[UR6][R2.64+0x200], R18 ;  /* 0x0002001202007986 */ /* 0x000fe8000c101b06 */
[----:B------:R-:W-:Y:S04]  /*09a0*/  STG.E.64 desc[UR6][R2.64+0x20], R12 ;  /* 0x0000200c02007986 */ /* 0x000fe8000c101b06 */
[----:B------:R-:W-:Y:S01]  /*09b0*/  STG.E.64 desc[UR6][R2.64+0x220], R14 ;  /* 0x0002200e02007986 */ /* 0x000fe2000c101b06 */
[----:B------:R-:W-:Y:S05]  /*09c0*/  EXIT ;  /* 0x000000000000794d */ /* 0x000fea0003800000 */
.L_x_7:
[----:B------:R-:W-:-:S00]  /*09d0*/  BRA `(.L_x_7) ;  /* 0xfffffffc00fc7947 */ /* 0x000fc0000383ffff */
[----:B------:R-:W-:-:S00]  /*09e0*/  NOP ;  /* 0x0000000000007918 */ /* 0x000fc00000000000 */
        /* <DEDUP_REMOVED lines=9> */
.L_x_10:


//--------------------- .text._Z8init_matP6__halfjj --------------------------
	.section	.text._Z8init_matP6__halfjj,"ax",@progbits
	.align	128
        .global         _Z8init_matP6__halfjj
        .type           _Z8init_matP6__halfjj,@function
        .size           _Z8init_matP6__halfjj,(.L_x_11 - _Z8init_matP6__halfjj)
        .other          _Z8init_matP6__halfjj,@"STO_CUDA_ENTRY STV_DEFAULT"
_Z8init_matP6__halfjj:
.text._Z8init_matP6__halfjj:
[----:B------:R-:W-:Y:S01]  /*0000*/  LDC R1, c[0x0][0x37c] ;  /* 0x0000df00ff017b82 */ /* 0x000fe20000000800 */
[----:B------:R-:W0:Y:S07]  /*0010*/  S2R R3, SR_TID.X ;  /* 0x0000000000037919 */ /* 0x000e2e0000002100 */
[----:B------:R-:W0:Y:S01]  /*0020*/  S2UR UR4, SR_CTAID.X ;  /* 0x00000000000479c3 */ /* 0x000e220000002500 */
[----:B------:R-:W1:Y:S07]  /*0030*/  LDCU UR6, c[0x0][0x38c] ;  /* 0x00007180ff0677ac */ /* 0x000e6e0008000800 */
[----:B------:R-:W0:Y:S02]  /*0040*/  LDC R0, c[0x0][0x360] ;  /* 0x0000d800ff007b82 */ /* 0x000e240000000800 */
[----:B0-----:R-:W-:-:S05]  /*0050*/  IMAD R0, R0, UR4, R3 ;  /* 0x0000000400007c24 */ /* 0x001fca000f8e0203 */
[----:B-1----:R-:W-:-:S13]  /*0060*/  ISETP.GE.U32.AND P0, PT, R0, UR6, PT ;  /* 0x0000000600007c0c */ /* 0x002fda000bf06070 */
[----:B------:R-:W-:Y:S05]  /*0070*/  @P0 EXIT ;  /* 0x000000000000094d */ /* 0x000fea0003800000 */
[----:B------:R-:W0:Y:S01]  /*0080*/  LDC.64 R4, c[0x0][0x380] ;  /* 0x0000e000ff047b82 */ /* 0x000e220000000a00 */
[----:B------:R-:W1:Y:S01]  /*0090*/  LDCU.64 UR4, c[0x0][0x358] ;  /* 0x00006b00ff0477ac */ /* 0x000e620008000a00 */
[----:B------:R-:W2:Y:S02]  /*00a0*/  LDCU UR7, c[0x0][0x388] ;  /* 0x00007100ff0777ac */ /* 0x000ea40008000800 */
.L_x_8:
[----:B---3--:R2:W1:Y:S01]  /*00b0*/  I2F.F16.U32 R7, R0 ;  /* 0x0000000000077306 */ /* 0x0084620000200800 */
[C---:B0-----:R-:W-:Y:S01]  /*00c0*/  IMAD.WIDE.U32 R2, R0.reuse, 0x2, R4 ;  /* 0x0000000200027825 */ /* 0x041fe200078e0004 */
[----:B--2---:R-:W-:-:S04]  /*00d0*/  IADD3 R0, PT, PT, R0, UR7, RZ ;  /* 0x0000000700007c10 */ /* 0x004fc8000fffe0ff */
[----:B------:R-:W-:Y:S01]  /*00e0*/  ISETP.GE.U32.AND P0, PT, R0, UR6, PT ;  /* 0x0000000600007c0c */ /* 0x000fe2000bf06070 */
[----:B-1----:R3:W-:-:S12]  /*00f0*/  STG.E.U16 desc[UR4][R2.64], R7 ;  /* 0x0000000702007986 */ /* 0x0027d8000c101504 */
[----:B------:R-:W-:Y:S05]  /*0100*/  @!P0 BRA `(.L_x_8) ;  /* 0xfffffffc00e88947 */ /* 0x000fea000383ffff */
[----:B------:R-:W-:Y:S05]  /*0110*/  EXIT ;  /* 0x000000000000794d */ /* 0x000fea0003800000 */
.L_x_9:
        /* <DEDUP_REMOVED lines=14> */
.L_x_11:


//--------------------- .nv.shared.reserved.0     --------------------------
	.section	.nv.shared.reserved.0,"aw",@nobits
	.weak		__nv_reservedSMEM_offset_0_alias
	.size		__nv_reservedSMEM_offset_0_alias, 0, 64
	.other		__nv_reservedSMEM_offset_0_alias,@"STO_CUDA_RESERVED_SHARED STV_DEFAULT"
__nv_reservedSMEM_offset_0_alias:
	.zero		0
	.zero		64


//--------------------- .nv.constant0._Z9repeat_tcP6__halfS0_Pfi --------------------------
	.section	.nv.constant0._Z9repeat_tcP6__halfS0_Pfi,"a",@progbits
	.sectionflags	@""
	.align	4
.nv.constant0._Z9repeat_tcP6__halfS0_Pfi:
	.zero		924


//--------------------- .nv.constant0._Z8init_matP6__halfjj --------------------------
	.section	.nv.constant0._Z8init_matP6__halfjj,"a",@progbits
	.sectionflags	@""
	.align	4
.nv.constant0._Z8init_matP6__halfjj:
	.zero		912


//--------------------- SYMBOLS --------------------------

	.type		.nv.reservedSmem.offset0,@object
	.size		.nv.reservedSmem.offset0,0x4
